//
// Generated by NVIDIA NVVM Compiler
//
// Compiler Build ID: CL-36424714
// Cuda compilation tools, release 13.0, V13.0.88
// Based on NVVM 20.0.0
//

.version 9.0
.target sm_100
.address_size 64

	// .globl	_Z6kernelPi

.visible .entry _Z6kernelPi(
	.param .u64 .ptr .align 1 _Z6kernelPi_param_0
)
{
	.reg .b32 	%r<21>;
	.reg .b64 	%rd<3>;

	ld.param.u64 	%rd1, [_Z6kernelPi_param_0];
	cvta.to.global.u64 	%rd2, %rd1;
	mov.u32 	%r1, %ntid.x;
	mov.u32 	%r2, %ctaid.x;
	mov.u32 	%r3, %tid.x;
	mad.lo.s32 	%r4, %r1, %r2, %r3;
	atom.global.add.u32 	%r5, [%rd2], 10;
	atom.global.add.u32 	%r6, [%rd2+4], -10;
	atom.global.exch.b32 	%r7, [%rd2+8], %r4;
	atom.global.max.s32 	%r8, [%rd2+12], %r4;
	atom.global.min.s32 	%r9, [%rd2+16], %r4;
	atom.global.inc.u32 	%r10, [%rd2+20], 17;
	atom.global.dec.u32 	%r11, [%rd2+24], 137;
	add.s32 	%r12, %r4, -1;
	atom.relaxed.global.cas.b32 	%r13, [%rd2+28], %r12, %r4;
	shl.b32 	%r14, %r4, 1;
	add.s32 	%r15, %r14, 7;
	atom.global.and.b32 	%r16, [%rd2+32], %r15;
	mov.b32 	%r17, 1;
	shl.b32 	%r18, %r17, %r4;
	atom.global.or.b32 	%r19, [%rd2+36], %r18;
	atom.global.xor.b32 	%r20, [%rd2+40], %r4;
	ret;

}


// ===== COMPILED SASS (sm_100) =====

	.target	sm_100

	.elftype	@"ET_EXEC"


//--------------------- .note.nv.tkinfo           --------------------------
	.section	.note.nv.tkinfo,"",@"SHT_NOTE"
	.sectionflags	@"SHF_NOTE_NV_TKINFO"
	.tkinfo
        /*0018*/ 	.word	0x00000002
        /*0030*/ 	.string	""
        /*0030*/ 	.string	"ptxas"
        /*0030*/ 	.string	"Cuda compilation tools, release 13.0, V13.0.88"
        /*0030*/ 	.string	"Build cuda_13.0.r13.0/compiler.36424714_0"
        /*0030*/ 	.string	"-arch sm_100 -m 64 "



//--------------------- .note.nv.cuinfo           --------------------------
	.section	.note.nv.cuinfo,"",@"SHT_NOTE"
	.sectionflags	@"SHF_NOTE_NV_CUINFO"
        /*0018*/ 	.short	0x0002
        /*001a*/ 	.short	0x0064
        /*001c*/ 	.short	0x0082
	.zero		2


//--------------------- .nv.info                  --------------------------
	.section	.nv.info,"",@"SHT_CUDA_INFO"
	.align	4


	//----- nvinfo : EIATTR_REGCOUNT
	.align		4
        /*0000*/ 	.byte	0x04, 0x2f
        /*0002*/ 	.short	(.L_1 - .L_0)
	.align		4
.L_0:
        /*0004*/ 	.word	index@(_Z6kernelPi)
        /*0008*/ 	.word	0x00000018


	//----- nvinfo : EIATTR_FRAME_SIZE
	.align		4
.L_1:
        /*000c*/ 	.byte	0x04, 0x11
        /*000e*/ 	.short	(.L_3 - .L_2)
	.align		4
.L_2:
        /*0010*/ 	.word	index@(_Z6kernelPi)
        /*0014*/ 	.word	0x00000000


	//----- nvinfo : EIATTR_MIN_STACK_SIZE
	.align		4
.L_3:
        /*0018*/ 	.byte	0x04, 0x12
        /*001a*/ 	.short	(.L_5 - .L_4)
	.align		4
.L_4:
        /*001c*/ 	.word	index@(_Z6kernelPi)
        /*0020*/ 	.word	0x00000000
.L_5:


//--------------------- .nv.compat                --------------------------
	.section	.nv.compat,"",@"SHT_CUDA_COMPAT_INFO"
	.align	4
        /*0000*/ 	.byte	0x02, 0x09, 0x00, 0x00, 0x02, 0x02, 0x01, 0x00, 0x02, 0x05, 0x05, 0x00, 0x03, 0x07, 0x01, 0x01
        /*0010*/ 	.byte	0x02, 0x03, 0x00, 0x00, 0x02, 0x06, 0x01, 0x00, 0x04, 0x0b, 0x08, 0x00, 0x09, 0x00, 0x00, 0x00
        /*0020*/ 	.byte	0x00, 0x00, 0x00, 0x00


//--------------------- .nv.info._Z6kernelPi      --------------------------
	.section	.nv.info._Z6kernelPi,"",@"SHT_CUDA_INFO"
	.sectionflags	@""
	.align	4


	//----- nvinfo : EIATTR_CUDA_API_VERSION
	.align		4
        /*0000*/ 	.byte	0x04, 0x37
        /*0002*/ 	.short	(.L_7 - .L_6)
.L_6:
        /*0004*/ 	.word	0x00000082


	//----- nvinfo : EIATTR_KPARAM_INFO
	.align		4
.L_7:
        /*0008*/ 	.byte	0x04, 0x17
        /*000a*/ 	.short	(.L_9 - .L_8)
.L_8:
        /*000c*/ 	.word	0x00000000
        /*0010*/ 	.short	0x0000
        /*0012*/ 	.short	0x0000
        /*0014*/ 	.byte	0x00, 0xf5, 0x21, 0x00


	//----- nvinfo : EIATTR_SPARSE_MMA_MASK
	.align		4
.L_9:
        /*0018*/ 	.byte	0x03, 0x50
        /*001a*/ 	.short	0x0000


	//----- nvinfo : EIATTR_MAXREG_COUNT
	.align		4
        /*001c*/ 	.byte	0x03, 0x1b
        /*001e*/ 	.short	0x00ff


	//----- nvinfo : EIATTR_MERCURY_ISA_VERSION
	.align		4
        /*0020*/ 	.byte	0x03, 0x5f
        /*0022*/ 	.short	0x0101


	//----- nvinfo : EIATTR_INT_WARP_WIDE_INSTR_OFFSETS
	.align		4
        /*0024*/ 	.byte	0x04, 0x31
        /*0026*/ 	.short	(.L_11 - .L_10)


	//   ....[0]....
.L_10:
        /*0028*/ 	.word	0x000000a0


	//   ....[1]....
        /*002c*/ 	.word	0x000000e0


	//   ....[2]....
        /*0030*/ 	.word	0x00000100


	//   ....[3]....
        /*0034*/ 	.word	0x00000130


	//   ....[4]....
        /*0038*/ 	.word	0x00000140


	//   ....[5]....
        /*003c*/ 	.word	0x00000170


	//----- nvinfo : EIATTR_VRC_CTA_INIT_COUNT
	.align		4
.L_11:
        /*0040*/ 	.byte	0x02, 0x4a
	.zero		1
	.zero		1


	//----- nvinfo : EIATTR_EXIT_INSTR_OFFSETS
	.align		4
        /*0044*/ 	.byte	0x04, 0x1c
        /*0046*/ 	.short	(.L_13 - .L_12)


	//   ....[0]....
.L_12:
        /*0048*/ 	.word	0x000002e0


	//----- nvinfo : EIATTR_CBANK_PARAM_SIZE
	.align		4
.L_13:
        /*004c*/ 	.byte	0x03, 0x19
        /*004e*/ 	.short	0x0008


	//----- nvinfo : EIATTR_PARAM_CBANK
	.align		4
        /*0050*/ 	.byte	0x04, 0x0a
        /*0052*/ 	.short	(.L_15 - .L_14)
	.align		4
.L_14:
        /*0054*/ 	.word	index@(.nv.constant0._Z6kernelPi)
        /*0058*/ 	.short	0x0380
        /*005a*/ 	.short	0x0008


	//----- nvinfo : EIATTR_SW_WAR
	.align		4
.L_15:
        /*005c*/ 	.byte	0x04, 0x36
        /*005e*/ 	.short	(.L_17 - .L_16)
.L_16:
        /*0060*/ 	.word	0x00000008
.L_17:


//--------------------- .nv.callgraph             --------------------------
	.section	.nv.callgraph,"",@"SHT_CUDA_CALLGRAPH"
	.align	4
	.sectionentsize	8
	.align		4
        /*0000*/ 	.word	0x00000000
	.align		4
        /*0004*/ 	.word	0xffffffff
	.align		4
        /*0008*/ 	.word	0x00000000
	.align		4
        /*000c*/ 	.word	0xfffffffe
	.align		4
        /*0010*/ 	.word	0x00000000
	.align		4
        /*0014*/ 	.word	0xfffffffd
	.align		4
        /*0018*/ 	.word	0x00000000
	.align		4
        /*001c*/ 	.word	0xfffffffc


//--------------------- .text._Z6kernelPi         --------------------------
	.section	.text._Z6kernelPi,"ax",@progbits
	.align	128
        .global         _Z6kernelPi
        .type           _Z6kernelPi,@function
        .size           _Z6kernelPi,(.L_x_1 - _Z6kernelPi)
        .other          _Z6kernelPi,@"STO_CUDA_ENTRY STV_DEFAULT"
_Z6kernelPi:
.text._Z6kernelPi:
[----:B------:R-:W-:Y:S01]  /*0000*/  LDC R1, c[0x0][0x37c] ;  /* 0x0000df00ff017b82 */ /* 0x000fe20000000800 */
[----:B------:R-:W0:Y:S01]  /*0010*/  S2R R3, SR_CTAID.X ;  /* 0x0000000000037919 */ /* 0x000e220000002500 */
[----:B------:R-:W0:Y:S01]  /*0020*/  LDCU UR4, c[0x0][0x360] ;  /* 0x00006c00ff0477ac */ /* 0x000e220008000800 */
[----:B------:R-:W-:-:S05]  /*0030*/  IMAD.MOV.U32 R2, RZ, RZ, 0x1 ;  /* 0x00000001ff027424 */ /* 0x000fca00078e00ff */
[----:B------:R-:W1:Y:S01]  /*0040*/  LDC.64 R4, c[0x0][0x380] ;  /* 0x0000e000ff047b82 */ /* 0x000e620000000a00 */
[----:B------:R-:W0:Y:S01]  /*0050*/  S2R R0, SR_TID.X ;  /* 0x0000000000007919 */ /* 0x000e220000002100 */
[----:B------:R-:W2:Y:S01]  /*0060*/  LDCU.64 UR6, c[0x0][0x380] ;  /* 0x00007000ff0677ac */ /* 0x000ea20008000a00 */
[----:B------:R-:W3:Y:S01]  /*0070*/  S2R R6, SR_LANEID ;  /* 0x0000000000067919 */ /* 0x000ee20000000000 */
[----:B------:R-:W1:Y:S01]  /*0080*/  LDCU.64 UR8, c[0x0][0x358] ;  /* 0x00006b00ff0877ac */ /* 0x000e620008000a00 */
[----:B0-----:R-:W-:Y:S01]  /*0090*/  IMAD R3, R3, UR4, R0 ;  /* 0x0000000403037c24 */ /* 0x001fe2000f8e0200 */
[----:B------:R-:W-:Y:S02]  /*00a0*/  VOTEU.ANY UR4, UPT, PT ;  /* 0x0000000000047886 */ /* 0x000fe400038e0100 */
[----:B------:R-:W0:Y:S01]  /*00b0*/  POPC R8, UR4 ;  /* 0x0000000400087d09 */ /* 0x000e220008000000 */
[----:B------:R-:W-:Y:S01]  /*00c0*/  UFLO.U32 UR4, UR4 ;  /* 0x00000004000472bd */ /* 0x000fe200080e0000 */
[----:B------:R-:W-:Y:S01]  /*00d0*/  LEA R0, R3, 0x7, 0x1 ;  /* 0x0000000703007811 */ /* 0x000fe200078e08ff */
[----:B------:R-:W4:Y:S01]  /*00e0*/  REDUX.XOR UR13, R3 ;  /* 0x00000000030d73c4 */ /* 0x000f220000008000 */
[----:B------:R-:W-:-:S02]  /*00f0*/  SHF.L.U32 R2, R2, R3, RZ ;  /* 0x0000000302027219 */ /* 0x000fc400000006ff */
[C---:B------:R-:W-:Y:S02]  /*0100*/  CREDUX.MIN.S32 UR10, R3.reuse ;  /* 0x00000000030a72cc */ /* 0x040fe40000008200 */
[----:B---3--:R-:W-:Y:S01]  /*0110*/  ISETP.EQ.U32.AND P0, PT, R6, UR4, PT ;  /* 0x0000000406007c0c */ /* 0x008fe2000bf02070 */
[----:B--2---:R-:W-:Y:S01]  /*0120*/  UIADD3 UR4, UP0, UPT, UR6, 0x4, URZ ;  /* 0x0000000406047890 */ /* 0x004fe2000ff1e0ff */
[----:B------:R-:W-:Y:S01]  /*0130*/  CREDUX.MAX.S32 UR6, R3 ;  /* 0x00000000030672cc */ /* 0x000fe20000000200 */
[----:B------:R-:W2:Y:S02]  /*0140*/  REDUX UR11, R0 ;  /* 0x00000000000b73c4 */ /* 0x000ea40000000000 */
[----:B------:R-:W-:Y:S01]  /*0150*/  UIADD3.X UR5, UPT, UPT, URZ, UR7, URZ, UP0, !UPT ;  /* 0x00000007ff057290 */ /* 0x000fe200087fe4ff */
[----:B0-----:R-:W-:-:S05]  /*0160*/  IMAD R9, R8, 0xa, RZ ;  /* 0x0000000a08097824 */ /* 0x001fca00078e02ff */
[----:B------:R0:W3:Y:S01]  /*0170*/  REDUX.OR UR12, R2 ;  /* 0x00000000020c73c4 */ /* 0x0000e20000004000 */
[----:B------:R-:W-:Y:S01]  /*0180*/  MOV R6, UR4 ;  /* 0x0000000400067c02 */ /* 0x000fe20008000f00 */
[----:B------:R-:W-:Y:S02]  /*0190*/  IMAD.U32 R7, RZ, RZ, UR5 ;  /* 0x00000005ff077e24 */ /* 0x000fe4000f8e00ff */
[----:B------:R-:W-:Y:S02]  /*01a0*/  IMAD R11, R8, -0xa, RZ ;  /* 0xfffffff6080b7824 */ /* 0x000fe400078e02ff */
[----:B------:R-:W-:Y:S02]  /*01b0*/  HFMA2 R19, -RZ, RZ, 0, 1.013278961181640625e-06 ;  /* 0x00000011ff137431 */ /* 0x000fe400000001ff */
[----:B------:R-:W-:Y:S01]  /*01c0*/  IMAD.U32 R13, RZ, RZ, UR6 ;  /* 0x00000006ff0d7e24 */ /* 0x000fe2000f8e00ff */
[----:B------:R-:W-:Y:S01]  /*01d0*/  MOV R15, UR10 ;  /* 0x0000000a000f7c02 */ /* 0x000fe20008000f00 */
[----:B-1----:R2:W-:Y:S01]  /*01e0*/  @P0 REDG.E.ADD.STRONG.GPU desc[UR8][R4.64], R9 ;  /* 0x000000090400098e */ /* 0x0025e2000c12e108 */
[----:B------:R-:W-:Y:S01]  /*01f0*/  IMAD.MOV.U32 R21, RZ, RZ, 0x89 ;  /* 0x00000089ff157424 */ /* 0x000fe200078e00ff */
[----:B0-----:R-:W-:-:S02]  /*0200*/  IADD3 R2, PT, PT, R3, -0x1, RZ ;  /* 0xffffffff03027810 */ /* 0x001fc40007ffe0ff */
[----:B------:R-:W-:Y:S01]  /*0210*/  @P0 REDG.E.ADD.STRONG.GPU desc[UR8][R6.64], R11 ;  /* 0x0000000b0600098e */ /* 0x000fe2000c12e108 */
[----:B----4-:R-:W-:-:S03]  /*0220*/  IMAD.U32 R17, RZ, RZ, UR13 ;  /* 0x0000000dff117e24 */ /* 0x010fc6000f8e00ff */
[----:B------:R-:W-:Y:S04]  /*0230*/  ATOMG.E.EXCH.STRONG.GPU PT, RZ, desc[UR8][R6.64+0x4], R3 ;  /* 0x8000040306ff79a8 */ /* 0x000fe8000c1ef108 */
[----:B------:R-:W-:Y:S01]  /*0240*/  @P0 REDG.E.MAX.S32.STRONG.GPU desc[UR8][R6.64+0x8], R13 ;  /* 0x0000080d0600098e */ /* 0x000fe2000d12e308 */
[----:B--2---:R-:W-:-:S03]  /*0250*/  IMAD.U32 R5, RZ, RZ, UR11 ;  /* 0x0000000bff057e24 */ /* 0x004fc6000f8e00ff */
[----:B------:R-:W-:Y:S01]  /*0260*/  @P0 REDG.E.MIN.S32.STRONG.GPU desc[UR8][R6.64+0xc], R15 ;  /* 0x00000c0f0600098e */ /* 0x000fe2000c92e308 */
[----:B---3--:R-:W-:-:S03]  /*0270*/  MOV R9, UR12 ;  /* 0x0000000c00097c02 */ /* 0x008fc60008000f00 */
[----:B------:R-:W-:Y:S04]  /*0280*/  REDG.E.INC.STRONG.GPU desc[UR8][R6.64+0x10], R19 ;  /* 0x000010130600798e */ /* 0x000fe8000d92e108 */
[----:B------:R-:W-:Y:S04]  /*0290*/  REDG.E.DEC.STRONG.GPU desc[UR8][R6.64+0x14], R21 ;  /* 0x000014150600798e */ /* 0x000fe8000e12e108 */
[----:B------:R-:W-:Y:S04]  /*02a0*/  ATOMG.E.CAS.STRONG.GPU PT, RZ, [R6+0x18], R2, R3 ;  /* 0x0000180206ff73a9 */ /* 0x000fe800001ee103 */
[----:B------:R-:W-:Y:S04]  /*02b0*/  @P0 REDG.E.AND.STRONG.GPU desc[UR8][R6.64+0x1c], R5 ;  /* 0x00001c050600098e */ /* 0x000fe8000e92e108 */
[----:B------:R-:W-:Y:S04]  /*02c0*/  @P0 REDG.E.OR.STRONG.GPU desc[UR8][R6.64+0x20], R9 ;  /* 0x000020090600098e */ /* 0x000fe8000f12e108 */
[----:B------:R-:W-:Y:S01]  /*02d0*/  @P0 REDG.E.XOR.STRONG.GPU desc[UR8][R6.64+0x24], R17 ;  /* 0x000024110600098e */ /* 0x000fe2000f92e108 */
[----:B------:R-:W-:Y:S05]  /*02e0*/  EXIT ;  /* 0x000000000000794d */ /* 0x000fea0003800000 */
.L_x_0:
[----:B------:R-:W-:-:S00]  /*02f0*/  BRA `(.L_x_0) ;  /* 0xfffffffc00fc7947 */ /* 0x000fc0000383ffff */
[----:B------:R-:W-:-:S00]  /*0300*/  NOP ;  /* 0x0000000000007918 */ /* 0x000fc00000000000 */
[----:B------:R-:W-:-:S00]  /*0310*/  NOP ;  /* 0x0000000000007918 */ /* 0x000fc00000000000 */
[----:B------:R-:W-:-:S00]  /*0320*/  NOP ;  /* 0x0000000000007918 */ /* 0x000fc00000000000 */
[----:B------:R-:W-:-:S00]  /*0330*/  NOP ;  /* 0x0000000000007918 */ /* 0x000fc00000000000 */
[----:B------:R-:W-:-:S00]  /*0340*/  NOP ;  /* 0x0000000000007918 */ /* 0x000fc00000000000 */
[----:B------:R-:W-:-:S00]  /*0350*/  NOP ;  /* 0x0000000000007918 */ /* 0x000fc00000000000 */
[----:B------:R-:W-:-:S00]  /*0360*/  NOP ;  /* 0x0000000000007918 */ /* 0x000fc00000000000 */
[----:B------:R-:W-:-:S00]  /*0370*/  NOP ;  /* 0x0000000000007918 */ /* 0x000fc00000000000 */
.L_x_1:


//--------------------- .nv.shared.reserved.0     --------------------------
	.section	.nv.shared.reserved.0,"aw",@nobits
	.weak		__nv_reservedSMEM_offset_0_alias
	.size		__nv_reservedSMEM_offset_0_alias, 0, 64
	.other		__nv_reservedSMEM_offset_0_alias,@"STO_CUDA_RESERVED_SHARED STV_DEFAULT"
__nv_reservedSMEM_offset_0_alias:
	.zero		0
	.zero		64


//--------------------- .nv.constant0._Z6kernelPi --------------------------
	.section	.nv.constant0._Z6kernelPi,"a",@progbits
	.sectionflags	@""
	.align	4
.nv.constant0._Z6kernelPi:
	.zero		904


//--------------------- SYMBOLS --------------------------

	.type		.nv.reservedSmem.offset0,@object
	.size		.nv.reservedSmem.offset0,0x4
